//
// Generated by NVIDIA NVVM Compiler
//
// Compiler Build ID: CL-36424714
// Cuda compilation tools, release 13.0, V13.0.88
// Based on NVVM 20.0.0
//

.version 9.0
.target sm_100
.address_size 64

	// .globl	_Z13multVecMatrixPfS_S_

.visible .entry _Z13multVecMatrixPfS_S_(
	.param .u64 .ptr .align 1 _Z13multVecMatrixPfS_S__param_0,
	.param .u64 .ptr .align 1 _Z13multVecMatrixPfS_S__param_1,
	.param .u64 .ptr .align 1 _Z13multVecMatrixPfS_S__param_2
)
{
	.reg .b32 	%r<6>;
	.reg .b32 	%f<61>;
	.reg .b64 	%rd<10>;

	ld.param.u64 	%rd1, [_Z13multVecMatrixPfS_S__param_0];
	ld.param.u64 	%rd2, [_Z13multVecMatrixPfS_S__param_1];
	ld.param.u64 	%rd3, [_Z13multVecMatrixPfS_S__param_2];
	cvta.to.global.u64 	%rd4, %rd3;
	mov.u32 	%r1, %tid.x;
	mov.u32 	%r2, %ctaid.x;
	mov.u32 	%r3, %ntid.x;
	mad.lo.s32 	%r4, %r2, %r3, %r1;
	mul.wide.s32 	%rd5, %r4, 4;
	add.s64 	%rd6, %rd4, %rd5;
	mov.b32 	%r5, 0;
	st.global.u32 	[%rd6], %r5;
	cvta.to.global.u64 	%rd7, %rd2;
	cvta.to.global.u64 	%rd8, %rd1;
	add.s64 	%rd9, %rd7, %rd5;
	ld.global.f32 	%f1, [%rd9];
	ld.global.f32 	%f2, [%rd8];
	fma.rn.f32 	%f3, %f1, %f2, 0f00000000;
	st.global.f32 	[%rd6], %f3;
	ld.global.f32 	%f4, [%rd9+120];
	ld.global.f32 	%f5, [%rd8+4];
	fma.rn.f32 	%f6, %f4, %f5, %f3;
	st.global.f32 	[%rd6], %f6;
	ld.global.f32 	%f7, [%rd9+240];
	ld.global.f32 	%f8, [%rd8+8];
	fma.rn.f32 	%f9, %f7, %f8, %f6;
	st.global.f32 	[%rd6], %f9;
	ld.global.f32 	%f10, [%rd9+360];
	ld.global.f32 	%f11, [%rd8+12];
	fma.rn.f32 	%f12, %f10, %f11, %f9;
	st.global.f32 	[%rd6], %f12;
	ld.global.f32 	%f13, [%rd9+480];
	ld.global.f32 	%f14, [%rd8+16];
	fma.rn.f32 	%f15, %f13, %f14, %f12;
	st.global.f32 	[%rd6], %f15;
	ld.global.f32 	%f16, [%rd9+600];
	ld.global.f32 	%f17, [%rd8+20];
	fma.rn.f32 	%f18, %f16, %f17, %f15;
	st.global.f32 	[%rd6], %f18;
	ld.global.f32 	%f19, [%rd9+720];
	ld.global.f32 	%f20, [%rd8+24];
	fma.rn.f32 	%f21, %f19, %f20, %f18;
	st.global.f32 	[%rd6], %f21;
	ld.global.f32 	%f22, [%rd9+840];
	ld.global.f32 	%f23, [%rd8+28];
	fma.rn.f32 	%f24, %f22, %f23, %f21;
	st.global.f32 	[%rd6], %f24;
	ld.global.f32 	%f25, [%rd9+960];
	ld.global.f32 	%f26, [%rd8+32];
	fma.rn.f32 	%f27, %f25, %f26, %f24;
	st.global.f32 	[%rd6], %f27;
	ld.global.f32 	%f28, [%rd9+1080];
	ld.global.f32 	%f29, [%rd8+36];
	fma.rn.f32 	%f30, %f28, %f29, %f27;
	st.global.f32 	[%rd6], %f30;
	ld.global.f32 	%f31, [%rd9+1200];
	ld.global.f32 	%f32, [%rd8+40];
	fma.rn.f32 	%f33, %f31, %f32, %f30;
	st.global.f32 	[%rd6], %f33;
	ld.global.f32 	%f34, [%rd9+1320];
	ld.global.f32 	%f35, [%rd8+44];
	fma.rn.f32 	%f36, %f34, %f35, %f33;
	st.global.f32 	[%rd6], %f36;
	ld.global.f32 	%f37, [%rd9+1440];
	ld.global.f32 	%f38, [%rd8+48];
	fma.rn.f32 	%f39, %f37, %f38, %f36;
	st.global.f32 	[%rd6], %f39;
	ld.global.f32 	%f40, [%rd9+1560];
	ld.global.f32 	%f41, [%rd8+52];
	fma.rn.f32 	%f42, %f40, %f41, %f39;
	st.global.f32 	[%rd6], %f42;
	ld.global.f32 	%f43, [%rd9+1680];
	ld.global.f32 	%f44, [%rd8+56];
	fma.rn.f32 	%f45, %f43, %f44, %f42;
	st.global.f32 	[%rd6], %f45;
	ld.global.f32 	%f46, [%rd9+1800];
	ld.global.f32 	%f47, [%rd8+60];
	fma.rn.f32 	%f48, %f46, %f47, %f45;
	st.global.f32 	[%rd6], %f48;
	ld.global.f32 	%f49, [%rd9+1920];
	ld.global.f32 	%f50, [%rd8+64];
	fma.rn.f32 	%f51, %f49, %f50, %f48;
	st.global.f32 	[%rd6], %f51;
	ld.global.f32 	%f52, [%rd9+2040];
	ld.global.f32 	%f53, [%rd8+68];
	fma.rn.f32 	%f54, %f52, %f53, %f51;
	st.global.f32 	[%rd6], %f54;
	ld.global.f32 	%f55, [%rd9+2160];
	ld.global.f32 	%f56, [%rd8+72];
	fma.rn.f32 	%f57, %f55, %f56, %f54;
	st.global.f32 	[%rd6], %f57;
	ld.global.f32 	%f58, [%rd9+2280];
	ld.global.f32 	%f59, [%rd8+76];
	fma.rn.f32 	%f60, %f58, %f59, %f57;
	st.global.f32 	[%rd6], %f60;
	ret;

}


// ===== COMPILED SASS (sm_100) =====

	.target	sm_100

	.elftype	@"ET_EXEC"


//--------------------- .note.nv.tkinfo           --------------------------
	.section	.note.nv.tkinfo,"",@"SHT_NOTE"
	.sectionflags	@"SHF_NOTE_NV_TKINFO"
	.tkinfo
        /*0018*/ 	.word	0x00000002
        /*0030*/ 	.string	""
        /*0030*/ 	.string	"ptxas"
        /*0030*/ 	.string	"Cuda compilation tools, release 13.0, V13.0.88"
        /*0030*/ 	.string	"Build cuda_13.0.r13.0/compiler.36424714_0"
        /*0030*/ 	.string	"-arch sm_100 -m 64 "



//--------------------- .note.nv.cuinfo           --------------------------
	.section	.note.nv.cuinfo,"",@"SHT_NOTE"
	.sectionflags	@"SHF_NOTE_NV_CUINFO"
        /*0018*/ 	.short	0x0002
        /*001a*/ 	.short	0x0064
        /*001c*/ 	.short	0x0082
	.zero		2


//--------------------- .nv.info                  --------------------------
	.section	.nv.info,"",@"SHT_CUDA_INFO"
	.align	4


	//----- nvinfo : EIATTR_REGCOUNT
	.align		4
        /*0000*/ 	.byte	0x04, 0x2f
        /*0002*/ 	.short	(.L_1 - .L_0)
	.align		4
.L_0:
        /*0004*/ 	.word	index@(_Z13multVecMatrixPfS_S_)
        /*0008*/ 	.word	0x00000010


	//----- nvinfo : EIATTR_FRAME_SIZE
	.align		4
.L_1:
        /*000c*/ 	.byte	0x04, 0x11
        /*000e*/ 	.short	(.L_3 - .L_2)
	.align		4
.L_2:
        /*0010*/ 	.word	index@(_Z13multVecMatrixPfS_S_)
        /*0014*/ 	.word	0x00000000


	//----- nvinfo : EIATTR_MIN_STACK_SIZE
	.align		4
.L_3:
        /*0018*/ 	.byte	0x04, 0x12
        /*001a*/ 	.short	(.L_5 - .L_4)
	.align		4
.L_4:
        /*001c*/ 	.word	index@(_Z13multVecMatrixPfS_S_)
        /*0020*/ 	.word	0x00000000
.L_5:


//--------------------- .nv.compat                --------------------------
	.section	.nv.compat,"",@"SHT_CUDA_COMPAT_INFO"
	.align	4
        /*0000*/ 	.byte	0x02, 0x09, 0x00, 0x00, 0x02, 0x02, 0x01, 0x00, 0x02, 0x05, 0x05, 0x00, 0x03, 0x07, 0x01, 0x01
        /*0010*/ 	.byte	0x02, 0x03, 0x00, 0x00, 0x02, 0x06, 0x01, 0x00, 0x04, 0x0b, 0x08, 0x00, 0x09, 0x00, 0x00, 0x00
        /*0020*/ 	.byte	0x00, 0x00, 0x00, 0x00


//--------------------- .nv.info._Z13multVecMatrixPfS_S_ --------------------------
	.section	.nv.info._Z13multVecMatrixPfS_S_,"",@"SHT_CUDA_INFO"
	.sectionflags	@""
	.align	4


	//----- nvinfo : EIATTR_CUDA_API_VERSION
	.align		4
        /*0000*/ 	.byte	0x04, 0x37
        /*0002*/ 	.short	(.L_7 - .L_6)
.L_6:
        /*0004*/ 	.word	0x00000082


	//----- nvinfo : EIATTR_KPARAM_INFO
	.align		4
.L_7:
        /*0008*/ 	.byte	0x04, 0x17
        /*000a*/ 	.short	(.L_9 - .L_8)
.L_8:
        /*000c*/ 	.word	0x00000000
        /*0010*/ 	.short	0x0002
        /*0012*/ 	.short	0x0010
        /*0014*/ 	.byte	0x00, 0xf5, 0x21, 0x00


	//----- nvinfo : EIATTR_KPARAM_INFO
	.align		4
.L_9:
        /*0018*/ 	.byte	0x04, 0x17
        /*001a*/ 	.short	(.L_11 - .L_10)
.L_10:
        /*001c*/ 	.word	0x00000000
        /*0020*/ 	.short	0x0001
        /*0022*/ 	.short	0x0008
        /*0024*/ 	.byte	0x00, 0xf5, 0x21, 0x00


	//----- nvinfo : EIATTR_KPARAM_INFO
	.align		4
.L_11:
        /*0028*/ 	.byte	0x04, 0x17
        /*002a*/ 	.short	(.L_13 - .L_12)
.L_12:
        /*002c*/ 	.word	0x00000000
        /*0030*/ 	.short	0x0000
        /*0032*/ 	.short	0x0000
        /*0034*/ 	.byte	0x00, 0xf5, 0x21, 0x00


	//----- nvinfo : EIATTR_SPARSE_MMA_MASK
	.align		4
.L_13:
        /*0038*/ 	.byte	0x03, 0x50
        /*003a*/ 	.short	0x0000


	//----- nvinfo : EIATTR_MAXREG_COUNT
	.align		4
        /*003c*/ 	.byte	0x03, 0x1b
        /*003e*/ 	.short	0x00ff


	//----- nvinfo : EIATTR_MERCURY_ISA_VERSION
	.align		4
        /*0040*/ 	.byte	0x03, 0x5f
        /*0042*/ 	.short	0x0101


	//----- nvinfo : EIATTR_VRC_CTA_INIT_COUNT
	.align		4
        /*0044*/ 	.byte	0x02, 0x4a
	.zero		1
	.zero		1


	//----- nvinfo : EIATTR_EXIT_INSTR_OFFSETS
	.align		4
        /*0048*/ 	.byte	0x04, 0x1c
        /*004a*/ 	.short	(.L_15 - .L_14)


	//   ....[0]....
.L_14:
        /*004c*/ 	.word	0x000005c0


	//----- nvinfo : EIATTR_CBANK_PARAM_SIZE
	.align		4
.L_15:
        /*0050*/ 	.byte	0x03, 0x19
        /*0052*/ 	.short	0x0018


	//----- nvinfo : EIATTR_PARAM_CBANK
	.align		4
        /*0054*/ 	.byte	0x04, 0x0a
        /*0056*/ 	.short	(.L_17 - .L_16)
	.align		4
.L_16:
        /*0058*/ 	.word	index@(.nv.constant0._Z13multVecMatrixPfS_S_)
        /*005c*/ 	.short	0x0380
        /*005e*/ 	.short	0x0018


	//----- nvinfo : EIATTR_SW_WAR
	.align		4
.L_17:
        /*0060*/ 	.byte	0x04, 0x36
        /*0062*/ 	.short	(.L_19 - .L_18)
.L_18:
        /*0064*/ 	.word	0x00000008
.L_19:


//--------------------- .nv.callgraph             --------------------------
	.section	.nv.callgraph,"",@"SHT_CUDA_CALLGRAPH"
	.align	4
	.sectionentsize	8
	.align		4
        /*0000*/ 	.word	0x00000000
	.align		4
        /*0004*/ 	.word	0xffffffff
	.align		4
        /*0008*/ 	.word	0x00000000
	.align		4
        /*000c*/ 	.word	0xfffffffe
	.align		4
        /*0010*/ 	.word	0x00000000
	.align		4
        /*0014*/ 	.word	0xfffffffd
	.align		4
        /*0018*/ 	.word	0x00000000
	.align		4
        /*001c*/ 	.word	0xfffffffc


//--------------------- .text._Z13multVecMatrixPfS_S_ --------------------------
	.section	.text._Z13multVecMatrixPfS_S_,"ax",@progbits
	.align	128
        .global         _Z13multVecMatrixPfS_S_
        .type           _Z13multVecMatrixPfS_S_,@function
        .size           _Z13multVecMatrixPfS_S_,(.L_x_1 - _Z13multVecMatrixPfS_S_)
        .other          _Z13multVecMatrixPfS_S_,@"STO_CUDA_ENTRY STV_DEFAULT"
_Z13multVecMatrixPfS_S_:
.text._Z13multVecMatrixPfS_S_:
[----:B------:R-:W-:Y:S01]  /*0000*/  LDC R1, c[0x0][0x37c] ;  /* 0x0000df00ff017b82 */ /* 0x000fe20000000800 */
[----:B------:R-:W0:Y:S07]  /*0010*/  S2R R9, SR_TID.X ;  /* 0x0000000000097919 */ /* 0x000e2e0000002100 */
[----:B------:R-:W0:Y:S01]  /*0020*/  S2UR UR6, SR_CTAID.X ;  /* 0x00000000000679c3 */ /* 0x000e220000002500 */
[----:B------:R-:W1:Y:S07]  /*0030*/  LDCU.64 UR4, c[0x0][0x358] ;  /* 0x00006b00ff0477ac */ /* 0x000e6e0008000a00 */
[----:B------:R-:W0:Y:S08]  /*0040*/  LDC R0, c[0x0][0x360] ;  /* 0x0000d800ff007b82 */ /* 0x000e300000000800 */
[----:B------:R-:W2:Y:S08]  /*0050*/  LDC.64 R4, c[0x0][0x390] ;  /* 0x0000e400ff047b82 */ /* 0x000eb00000000a00 */
[----:B------:R-:W3:Y:S08]  /*0060*/  LDC.64 R6, c[0x0][0x388] ;  /* 0x0000e200ff067b82 */ /* 0x000ef00000000a00 */
[----:B------:R-:W4:Y:S01]  /*0070*/  LDC.64 R2, c[0x0][0x380] ;  /* 0x0000e000ff027b82 */ /* 0x000f220000000a00 */
[----:B0-----:R-:W-:-:S04]  /*0080*/  IMAD R9, R0, UR6, R9 ;  /* 0x0000000600097c24 */ /* 0x001fc8000f8e0209 */
[----:B--2---:R-:W-:-:S05]  /*0090*/  IMAD.WIDE R4, R9, 0x4, R4 ;  /* 0x0000000409047825 */ /* 0x004fca00078e0204 */
[----:B-1----:R-:W-:Y:S01]  /*00a0*/  STG.E desc[UR4][R4.64], RZ ;  /* 0x000000ff04007986 */ /* 0x002fe2000c101904 */
[----:B---3--:R-:W-:-:S05]  /*00b0*/  IMAD.WIDE R6, R9, 0x4, R6 ;  /* 0x0000000409067825 */ /* 0x008fca00078e0206 */
[----:B------:R-:W2:Y:S04]  /*00c0*/  LDG.E R0, desc[UR4][R6.64] ;  /* 0x0000000406007981 */ /* 0x000ea8000c1e1900 */
[----:B----4-:R-:W2:Y:S02]  /*00d0*/  LDG.E R9, desc[UR4][R2.64] ;  /* 0x0000000402097981 */ /* 0x010ea4000c1e1900 */
[----:B--2---:R-:W-:-:S05]  /*00e0*/  FFMA R9, R0, R9, RZ ;  /* 0x0000000900097223 */ /* 0x004fca00000000ff */
[----:B------:R0:W-:Y:S04]  /*00f0*/  STG.E desc[UR4][R4.64], R9 ;  /* 0x0000000904007986 */ /* 0x0001e8000c101904 */
[----:B------:R-:W2:Y:S04]  /*0100*/  LDG.E R0, desc[UR4][R6.64+0x78] ;  /* 0x0000780406007981 */ /* 0x000ea8000c1e1900 */
[----:B------:R-:W2:Y:S02]  /*0110*/  LDG.E R8, desc[UR4][R2.64+0x4] ;  /* 0x0000040402087981 */ /* 0x000ea4000c1e1900 */
[----:B--2---:R-:W-:-:S05]  /*0120*/  FFMA R11, R0, R8, R9 ;  /* 0x00000008000b7223 */ /* 0x004fca0000000009 */
[----:B------:R1:W-:Y:S04]  /*0130*/  STG.E desc[UR4][R4.64], R11 ;  /* 0x0000000b04007986 */ /* 0x0003e8000c101904 */
[----:B------:R-:W2:Y:S04]  /*0140*/  LDG.E R0, desc[UR4][R6.64+0xf0] ;  /* 0x0000f00406007981 */ /* 0x000ea8000c1e1900 */
[----:B------:R-:W2:Y:S02]  /*0150*/  LDG.E R8, desc[UR4][R2.64+0x8] ;  /* 0x0000080402087981 */ /* 0x000ea4000c1e1900 */
[----:B--2---:R-:W-:-:S05]  /*0160*/  FFMA R13, R0, R8, R11 ;  /* 0x00000008000d7223 */ /* 0x004fca000000000b */
[----:B------:R2:W-:Y:S04]  /*0170*/  STG.E desc[UR4][R4.64], R13 ;  /* 0x0000000d04007986 */ /* 0x0005e8000c101904 */
[----:B------:R-:W0:Y:S04]  /*0180*/  LDG.E R0, desc[UR4][R6.64+0x168] ;  /* 0x0001680406007981 */ /* 0x000e28000c1e1900 */
[----:B------:R-:W0:Y:S02]  /*0190*/  LDG.E R8, desc[UR4][R2.64+0xc] ;  /* 0x00000c0402087981 */ /* 0x000e24000c1e1900 */
[----:B0-----:R-:W-:-:S05]  /*01a0*/  FFMA R9, R0, R8, R13 ;  /* 0x0000000800097223 */ /* 0x001fca000000000d */
[----:B------:R0:W-:Y:S04]  /*01b0*/  STG.E desc[UR4][R4.64], R9 ;  /* 0x0000000904007986 */ /* 0x0001e8000c101904 */
[----:B------:R-:W1:Y:S04]  /*01c0*/  LDG.E R0, desc[UR4][R6.64+0x1e0] ;  /* 0x0001e00406007981 */ /* 0x000e68000c1e1900 */
[----:B------:R-:W1:Y:S02]  /*01d0*/  LDG.E R8, desc[UR4][R2.64+0x10] ;  /* 0x0000100402087981 */ /* 0x000e64000c1e1900 */
[----:B-1----:R-:W-:-:S05]  /*01e0*/  FFMA R11, R0, R8, R9 ;  /* 0x00000008000b7223 */ /* 0x002fca0000000009 */
        /* <DEDUP_REMOVED lines=52> */
[----:B------:R-:W-:Y:S04]  /*0530*/  STG.E desc[UR4][R4.64], R13 ;  /* 0x0000000d04007986 */ /* 0x000fe8000c101904 */
[----:B------:R-:W0:Y:S04]  /*0540*/  LDG.E R0, desc[UR4][R6.64+0x870] ;  /* 0x0008700406007981 */ /* 0x000e28000c1e1900 */
[----:B------:R-:W0:Y:S02]  /*0550*/  LDG.E R8, desc[UR4][R2.64+0x48] ;  /* 0x0000480402087981 */ /* 0x000e24000c1e1900 */
[----:B0-----:R-:W-:-:S05]  /*0560*/  FFMA R9, R0, R8, R13 ;  /* 0x0000000800097223 */ /* 0x001fca000000000d */
[----:B------:R-:W-:Y:S04]  /*0570*/  STG.E desc[UR4][R4.64], R9 ;  /* 0x0000000904007986 */ /* 0x000fe8000c101904 */
[----:B------:R-:W1:Y:S04]  /*0580*/  LDG.E R0, desc[UR4][R6.64+0x8e8] ;  /* 0x0008e80406007981 */ /* 0x000e68000c1e1900 */
[----:B------:R-:W1:Y:S02]  /*0590*/  LDG.E R8, desc[UR4][R2.64+0x4c] ;  /* 0x00004c0402087981 */ /* 0x000e64000c1e1900 */
[----:B-1----:R-:W-:-:S05]  /*05a0*/  FFMA R11, R0, R8, R9 ;  /* 0x00000008000b7223 */ /* 0x002fca0000000009 */
[----:B------:R-:W-:Y:S01]  /*05b0*/  STG.E desc[UR4][R4.64], R11 ;  /* 0x0000000b04007986 */ /* 0x000fe2000c101904 */
[----:B------:R-:W-:Y:S05]  /*05c0*/  EXIT ;  /* 0x000000000000794d */ /* 0x000fea0003800000 */
.L_x_0:
[----:B------:R-:W-:-:S00]  /*05d0*/  BRA `(.L_x_0) ;  /* 0xfffffffc00fc7947 */ /* 0x000fc0000383ffff */
[----:B------:R-:W-:-:S00]  /*05e0*/  NOP ;  /* 0x0000000000007918 */ /* 0x000fc00000000000 */
        /* <DEDUP_REMOVED lines=9> */
.L_x_1:


//--------------------- .nv.shared.reserved.0     --------------------------
	.section	.nv.shared.reserved.0,"aw",@nobits
	.weak		__nv_reservedSMEM_offset_0_alias
	.size		__nv_reservedSMEM_offset_0_alias, 0, 64
	.other		__nv_reservedSMEM_offset_0_alias,@"STO_CUDA_RESERVED_SHARED STV_DEFAULT"
__nv_reservedSMEM_offset_0_alias:
	.zero		0
	.zero		64


//--------------------- .nv.constant0._Z13multVecMatrixPfS_S_ --------------------------
	.section	.nv.constant0._Z13multVecMatrixPfS_S_,"a",@progbits
	.sectionflags	@""
	.align	4
.nv.constant0._Z13multVecMatrixPfS_S_:
	.zero		920


//--------------------- SYMBOLS --------------------------

	.type		.nv.reservedSmem.offset0,@object
	.size		.nv.reservedSmem.offset0,0x4
